	.headerflags	@"EF_CUDA_TEXMODE_UNIFIED EF_CUDA_64BIT_ADDRESS EF_CUDA_ACCELERATORS EF_CUDA_SM90 EF_CUDA_VIRTUAL_SM(EF_CUDA_SM90)"
	.elftype	@"ET_EXEC"


//--------------------- .nv.info                  --------------------------
	.section	.nv.info,"",@"SHT_CUDA_INFO"
	.align	4


	//----- nvinfo : EIATTR_REGCOUNT
	.align		4
        /*0000*/ 	.byte	0x04, 0x2f
        /*0002*/ 	.short	(.L_1 - .L_0)
	.align		4
.L_0:
        /*0004*/ 	.word	index@(triton_poi_fused_add_unsqueeze_7)
        /*0008*/ 	.word	0x0000001b


	//----- nvinfo : EIATTR_MIN_STACK_SIZE
	.align		4
.L_1:
        /*000c*/ 	.byte	0x04, 0x12
        /*000e*/ 	.short	(.L_3 - .L_2)
	.align		4
.L_2:
        /*0010*/ 	.word	index@(triton_poi_fused_add_unsqueeze_7)
        /*0014*/ 	.word	0x00000000


	//----- nvinfo : EIATTR_FRAME_SIZE
	.align		4
.L_3:
        /*0018*/ 	.byte	0x04, 0x11
        /*001a*/ 	.short	(.L_5 - .L_4)
	.align		4
.L_4:
        /*001c*/ 	.word	index@(triton_poi_fused_add_unsqueeze_7)
        /*0020*/ 	.word	0x00000000


	//----- nvinfo : EIATTR_MIN_STACK_SIZE
	.align		4
.L_5:
        /*0024*/ 	.byte	0x04, 0x12
        /*0026*/ 	.short	(.L_7 - .L_6)
	.align		4
.L_6:
        /*0028*/ 	.word	index@(triton_poi_fused_add_unsqueeze_7)
        /*002c*/ 	.word	0x00000000
.L_7:


//--------------------- .nv.info.triton_poi_fused_add_unsqueeze_7 --------------------------
	.section	.nv.info.triton_poi_fused_add_unsqueeze_7,"",@"SHT_CUDA_INFO"
	.sectionflags	@""
	.align	4


	//----- nvinfo : EIATTR_CUDA_API_VERSION
	.align		4
        /*0000*/ 	.byte	0x04, 0x37
        /*0002*/ 	.short	(.L_9 - .L_8)
.L_8:
        /*0004*/ 	.word	0x0000007c


	//----- nvinfo : EIATTR_KPARAM_INFO
	.align		4
.L_9:
        /*0008*/ 	.byte	0x04, 0x17
        /*000a*/ 	.short	(.L_11 - .L_10)
.L_10:
        /*000c*/ 	.word	0x00000000
        /*0010*/ 	.short	0x0003
        /*0012*/ 	.short	0x0014
        /*0014*/ 	.byte	0x00, 0xf0, 0x11, 0x00


	//----- nvinfo : EIATTR_KPARAM_INFO
	.align		4
.L_11:
        /*0018*/ 	.byte	0x04, 0x17
        /*001a*/ 	.short	(.L_13 - .L_12)
.L_12:
        /*001c*/ 	.word	0x00000000
        /*0020*/ 	.short	0x0002
        /*0022*/ 	.short	0x0010
        /*0024*/ 	.byte	0x00, 0xf0, 0x11, 0x00


	//----- nvinfo : EIATTR_KPARAM_INFO
	.align		4
.L_13:
        /*0028*/ 	.byte	0x04, 0x17
        /*002a*/ 	.short	(.L_15 - .L_14)
.L_14:
        /*002c*/ 	.word	0x00000000
        /*0030*/ 	.short	0x0001
        /*0032*/ 	.short	0x0008
        /*0034*/ 	.byte	0x00, 0xf4, 0x21, 0x00


	//----- nvinfo : EIATTR_KPARAM_INFO
	.align		4
.L_15:
        /*0038*/ 	.byte	0x04, 0x17
        /*003a*/ 	.short	(.L_17 - .L_16)
.L_16:
        /*003c*/ 	.word	0x00000000
        /*0040*/ 	.short	0x0000
        /*0042*/ 	.short	0x0000
        /*0044*/ 	.byte	0x00, 0xf4, 0x21, 0x00


	//----- nvinfo : EIATTR_SPARSE_MMA_MASK
	.align		4
.L_17:
        /*0048*/ 	.byte	0x03, 0x50
        /*004a*/ 	.short	0x0000


	//----- nvinfo : EIATTR_MAXREG_COUNT
	.align		4
        /*004c*/ 	.byte	0x03, 0x1b
        /*004e*/ 	.short	0x00ff


	//----- nvinfo : EIATTR_EXIT_INSTR_OFFSETS
	.align		4
        /*0050*/ 	.byte	0x04, 0x1c
        /*0052*/ 	.short	(.L_19 - .L_18)


	//   ....[0]....
.L_18:
        /*0054*/ 	.word	0x000004b0


	//   ....[1]....
        /*0058*/ 	.word	0x00000500


	//----- nvinfo : EIATTR_REQNTID
	.align		4
.L_19:
        /*005c*/ 	.byte	0x04, 0x10
        /*005e*/ 	.short	(.L_21 - .L_20)
.L_20:
        /*0060*/ 	.word	0x00000080
        /*0064*/ 	.word	0x00000001
        /*0068*/ 	.word	0x00000001


	//----- nvinfo : EIATTR_CBANK_PARAM_SIZE
	.align		4
.L_21:
        /*006c*/ 	.byte	0x03, 0x19
        /*006e*/ 	.short	0x0018


	//----- nvinfo : EIATTR_PARAM_CBANK
	.align		4
        /*0070*/ 	.byte	0x04, 0x0a
        /*0072*/ 	.short	(.L_23 - .L_22)
	.align		4
.L_22:
        /*0074*/ 	.word	index@(.nv.constant0.triton_poi_fused_add_unsqueeze_7)
        /*0078*/ 	.short	0x0210
        /*007a*/ 	.short	0x0018


	//----- nvinfo : EIATTR_SW_WAR
	.align		4
.L_23:
        /*007c*/ 	.byte	0x04, 0x36
        /*007e*/ 	.short	(.L_25 - .L_24)
.L_24:
        /*0080*/ 	.word	0x00000008
.L_25:


//--------------------- .nv.callgraph             --------------------------
	.section	.nv.callgraph,"",@"SHT_CUDA_CALLGRAPH"
	.align	4
	.sectionentsize	8
	.align		4
        /*0000*/ 	.word	0x00000000
	.align		4
        /*0004*/ 	.word	0xffffffff
	.align		4
        /*0008*/ 	.word	0x00000000
	.align		4
        /*000c*/ 	.word	0xfffffffe
	.align		4
        /*0010*/ 	.word	0x00000000
	.align		4
        /*0014*/ 	.word	0xfffffffd
	.align		4
        /*0018*/ 	.word	0x00000000
	.align		4
        /*001c*/ 	.word	0xfffffffc


//--------------------- .text.triton_poi_fused_add_unsqueeze_7 --------------------------
	.section	.text.triton_poi_fused_add_unsqueeze_7,"ax",@progbits
	.sectionflags	@"SHF_BARRIERS=1"
	.align	128
        .global         triton_poi_fused_add_unsqueeze_7
        .type           triton_poi_fused_add_unsqueeze_7,@function
        .size           triton_poi_fused_add_unsqueeze_7,(.L_x_1 - triton_poi_fused_add_unsqueeze_7)
        .other          triton_poi_fused_add_unsqueeze_7,@"STO_CUDA_ENTRY STV_DEFAULT"
triton_poi_fused_add_unsqueeze_7:
.text.triton_poi_fused_add_unsqueeze_7:
[----:B------:R-:W0:Y:S02]  /*0000*/  LDC R1, c[0x0][0x28] ;  /* 0x00000a00ff017b82 */ /* 0x000e240000000800 */
[----:B------:R-:W1:Y:S01]  /*0010*/  S2R R0, SR_CTAID.X ;  /* 0x0000000000007919 */ /* 0x000e620000002500 */
[----:B------:R-:W2:Y:S01]  /*0020*/  LDC.64 R4, c[0x0][0x210] ;  /* 0x00008400ff047b82 */ /* 0x000ea20000000a00 */
[----:B------:R-:W-:Y:S02]  /*0030*/  CS2R R8, SRZ ;  /* 0x0000000000087805 */ /* 0x000fe4000001ff00 */
[----:B------:R-:W-:Y:S01]  /*0040*/  CS2R R10, SRZ ;  /* 0x00000000000a7805 */ /* 0x000fe2000001ff00 */
[----:B------:R-:W3:Y:S01]  /*0050*/  S2R R16, SR_TID.X ;  /* 0x0000000000107919 */ /* 0x000ee20000002100 */
[----:B------:R-:W-:Y:S01]  /*0060*/  ULDC.64 UR6, c[0x0][0x208] ;  /* 0x0000820000067ab9 */ /* 0x000fe20000000a00 */
[----:B------:R-:W4:Y:S01]  /*0070*/  S2R R2, SR_CTAID.Y ;  /* 0x0000000000027919 */ /* 0x000f220000002600 */
[----:B-1----:R-:W-:Y:S02]  /*0080*/  IMAD.SHL.U32 R0, R0, 0x10, RZ ;  /* 0x0000001000007824 */ /* 0x002fe400078e00ff */
[----:B---3--:R-:W-:Y:S01]  /*0090*/  IMAD.SHL.U32 R3, R16, 0x4, RZ ;  /* 0x0000000410037824 */ /* 0x008fe200078e00ff */
[----:B------:R-:W-:Y:S01]  /*00a0*/  SHF.R.U32.HI R17, RZ, 0x2, R16 ;  /* 0x00000002ff117819 */ /* 0x000fe20000011610 */
[----:B----4-:R-:W-:-:S03]  /*00b0*/  IMAD.SHL.U32 R2, R2, 0x40, RZ ;  /* 0x0000004002027824 */ /* 0x010fc600078e00ff */
[----:B------:R-:W-:Y:S02]  /*00c0*/  LOP3.LUT R12, R0, 0xc, R3, 0xf8, !PT ;  /* 0x0000000c000c7812 */ /* 0x000fe400078ef803 */
[----:B------:R-:W-:Y:S02]  /*00d0*/  SGXT.U32 R17, R17, 0x5 ;  /* 0x000000051111781a */ /* 0x000fe40000000000 */
[----:B------:R-:W-:Y:S02]  /*00e0*/  ISETP.GE.AND P0, PT, R12, 0x10, PT ;  /* 0x000000100c00780c */ /* 0x000fe40003f06270 */
[----:B------:R-:W-:Y:S02]  /*00f0*/  LOP3.LUT R6, R2, R17, RZ, 0xfc, !PT ;  /* 0x0000001102067212 */ /* 0x000fe400078efcff */
[----:B------:R-:W-:Y:S02]  /*0100*/  LOP3.LUT R7, R2, 0x20, R17, 0xfe, !PT ;  /* 0x0000002002077812 */ /* 0x000fe400078efe11 */
[C---:B------:R-:W-:Y:S01]  /*0110*/  ISETP.LT.AND P1, PT, R6.reuse, 0x100, !P0 ;  /* 0x000001000600780c */ /* 0x040fe20004721270 */
[--C-:B------:R-:W-:Y:S01]  /*0120*/  IMAD R13, R6, 0x10, R12.reuse ;  /* 0x00000010060d7824 */ /* 0x100fe200078e020c */
[C---:B------:R-:W-:Y:S01]  /*0130*/  ISETP.LT.AND P0, PT, R7.reuse, 0x100, !P0 ;  /* 0x000001000700780c */ /* 0x040fe20004701270 */
[----:B------:R-:W-:-:S02]  /*0140*/  IMAD R15, R7, 0x10, R12 ;  /* 0x00000010070f7824 */ /* 0x000fc400078e020c */
[----:B--2---:R-:W-:Y:S01]  /*0150*/  IMAD.WIDE R12, R13, 0x4, R4 ;  /* 0x000000040d0c7825 */ /* 0x004fe200078e0204 */
[----:B------:R-:W-:-:S03]  /*0160*/  CS2R R6, SRZ ;  /* 0x0000000000067805 */ /* 0x000fc6000001ff00 */
[----:B------:R-:W-:Y:S01]  /*0170*/  IMAD.WIDE R14, R15, 0x4, R4 ;  /* 0x000000040f0e7825 */ /* 0x000fe200078e0204 */
[----:B------:R-:W-:-:S03]  /*0180*/  CS2R R4, SRZ ;  /* 0x0000000000047805 */ /* 0x000fc6000001ff00 */
[----:B------:R1:W2:Y:S04]  /*0190*/  @P1 LDG.E.EL.128 R8, desc[UR6][R12.64] ;  /* 0x000000060c081981 */ /* 0x0002a8000c2e1d00 */
[----:B------:R3:W4:Y:S01]  /*01a0*/  @P0 LDG.E.EL.128 R4, desc[UR6][R14.64] ;  /* 0x000000060e040981 */ /* 0x000722000c2e1d00 */
[----:B------:R-:W5:Y:S01]  /*01b0*/  S2UR UR5, SR_CgaCtaId ;  /* 0x00000000000579c3 */ /* 0x000f620000008800 */
[C---:B------:R-:W-:Y:S01]  /*01c0*/  IMAD.SHL.U32 R18, R16.reuse, 0x100, RZ ;  /* 0x0000010010127824 */ /* 0x040fe200078e00ff */
[----:B------:R-:W-:Y:S01]  /*01d0*/  UMOV UR4, 0x400 ;  /* 0x0000040000047882 */ /* 0x000fe20000000000 */
[----:B------:R-:W-:-:S03]  /*01e0*/  LOP3.LUT R24, R16, 0x70, RZ, 0xc0, !PT ;  /* 0x0000007010187812 */ /* 0x000fc600078ec0ff */
[----:B------:R-:W-:-:S04]  /*01f0*/  LOP3.LUT R18, R18, 0x300, RZ, 0xc0, !PT ;  /* 0x0000030012127812 */ /* 0x000fc800078ec0ff */
[C---:B-1----:R-:W-:Y:S02]  /*0200*/  LOP3.LUT R12, R18.reuse, 0x40, RZ, 0xfc, !PT ;  /* 0x00000040120c7812 */ /* 0x042fe400078efcff */
[C---:B------:R-:W-:Y:S02]  /*0210*/  LOP3.LUT R13, R18.reuse, 0x80, RZ, 0xfc, !PT ;  /* 0x00000080120d7812 */ /* 0x040fe400078efcff */
[C---:B------:R-:W-:Y:S02]  /*0220*/  LOP3.LUT R17, R18.reuse, R17, RZ, 0xfc, !PT ;  /* 0x0000001112117212 */ /* 0x040fe400078efcff */
[----:B------:R-:W-:Y:S01]  /*0230*/  LOP3.LUT R19, R18, 0xc0, RZ, 0xfc, !PT ;  /* 0x000000c012137812 */ /* 0x000fe200078efcff */
[----:B-----5:R-:W-:-:S06]  /*0240*/  UPRMT UR4, UR5, 0x654, UR4 ;  /* 0x0000065405047896 */ /* 0x020fcc0008000004 */
[----:B------:R-:W-:Y:S01]  /*0250*/  LEA.HI R18, R18, UR4, RZ, 0x1e ;  /* 0x0000000412127c11 */ /* 0x000fe2000f8ff0ff */
[----:B------:R-:W-:Y:S01]  /*0260*/  VIADD R24, R24, UR4 ;  /* 0x0000000418187c36 */ /* 0x000fe20008000000 */
[----:B------:R-:W-:Y:S02]  /*0270*/  LEA.HI R12, R12, UR4, RZ, 0x1e ;  /* 0x000000040c0c7c11 */ /* 0x000fe4000f8ff0ff */
[----:B---3--:R-:W-:Y:S01]  /*0280*/  LEA.HI R14, R13, UR4, RZ, 0x1e ;  /* 0x000000040d0e7c11 */ /* 0x008fe2000f8ff0ff */
[----:B------:R-:W-:Y:S01]  /*0290*/  IMAD R21, R17, 0x4, R18 ;  /* 0x0000000411157824 */ /* 0x000fe200078e0212 */
[----:B------:R-:W-:Y:S01]  /*02a0*/  LEA.HI R22, R19, UR4, RZ, 0x1e ;  /* 0x0000000413167c11 */ /* 0x000fe2000f8ff0ff */
[C---:B------:R-:W-:Y:S01]  /*02b0*/  IMAD R20, R17.reuse, 0x4, R12 ;  /* 0x0000000411147824 */ /* 0x040fe200078e020c */
[----:B------:R-:W1:Y:S01]  /*02c0*/  LDC.64 R18, c[0x0][0x218] ;  /* 0x00008600ff127b82 */ /* 0x000e620000000a00 */
[C---:B------:R-:W-:Y:S02]  /*02d0*/  IMAD R23, R17.reuse, 0x4, R14 ;  /* 0x0000000411177824 */ /* 0x040fe400078e020e */
[----:B------:R-:W-:Y:S01]  /*02e0*/  IMAD R22, R17, 0x4, R22 ;  /* 0x0000000411167824 */ /* 0x000fe200078e0216 */
[----:B------:R-:W-:-:S05]  /*02f0*/  LOP3.LUT R17, R3, 0x1fc, RZ, 0xc0, !PT ;  /* 0x000001fc03117812 */ /* 0x000fca00078ec0ff */
[----:B------:R-:W-:Y:S01]  /*0300*/  IMAD R12, R17, 0x4, R24 ;  /* 0x00000004110c7824 */ /* 0x000fe200078e0218 */
[----:B--2---:R2:W-:Y:S04]  /*0310*/  STS [R21], R8 ;  /* 0x0000000815007388 */ /* 0x0045e80000000800 */
[----:B------:R3:W-:Y:S04]  /*0320*/  STS [R20+0x100], R9 ;  /* 0x0001000914007388 */ /* 0x0007e80000000800 */
[----:B------:R-:W-:Y:S01]  /*0330*/  STS [R23+0x200], R10 ;  /* 0x0002000a17007388 */ /* 0x000fe20000000800 */
[----:B--2---:R-:W-:-:S03]  /*0340*/  LOP3.LUT R8, R2, 0x3c, R3, 0xf8, !PT ;  /* 0x0000003c02087812 */ /* 0x004fc600078ef803 */
[----:B------:R-:W-:Y:S01]  /*0350*/  STS [R22+0x300], R11 ;  /* 0x0003000b16007388 */ /* 0x000fe20000000800 */
[----:B---3--:R-:W-:-:S03]  /*0360*/  SHF.R.U32.HI R9, RZ, 0x4, R16 ;  /* 0x00000004ff097819 */ /* 0x008fc60000011610 */
[----:B----4-:R-:W-:Y:S01]  /*0370*/  STS [R21+0x80], R4 ;  /* 0x0000800415007388 */ /* 0x010fe20000000800 */
[----:B------:R-:W-:Y:S02]  /*0380*/  ISETP.GE.AND P0, PT, R8, 0x100, PT ;  /* 0x000001000800780c */ /* 0x000fe40003f06270 */
[----:B------:R-:W-:Y:S01]  /*0390*/  SGXT.U32 R9, R9, 0x3 ;  /* 0x000000030909781a */ /* 0x000fe20000000000 */
[----:B------:R2:W-:Y:S03]  /*03a0*/  STS [R20+0x180], R5 ;  /* 0x0001800514007388 */ /* 0x0005e60000000800 */
[----:B------:R-:W-:Y:S01]  /*03b0*/  LOP3.LUT R9, R0, R9, RZ, 0xfc, !PT ;  /* 0x0000000900097212 */ /* 0x000fe200078efcff */
[----:B------:R-:W-:Y:S01]  /*03c0*/  STS [R23+0x280], R6 ;  /* 0x0002800617007388 */ /* 0x000fe20000000800 */
[----:B------:R-:W-:Y:S02]  /*03d0*/  LOP3.LUT R0, R17, 0x200, RZ, 0xfc, !PT ;  /* 0x0000020011007812 */ /* 0x000fe400078efcff */
[C---:B------:R-:W-:Y:S01]  /*03e0*/  ISETP.LT.AND P1, PT, R9.reuse, 0x10, !P0 ;  /* 0x000000100900780c */ /* 0x040fe20004721270 */
[----:B------:R-:W-:Y:S01]  /*03f0*/  STS [R22+0x380], R7 ;  /* 0x0003800716007388 */ /* 0x000fe20000000800 */
[----:B------:R-:W-:Y:S01]  /*0400*/  SHF.R.U32.HI R0, RZ, 0x2, R0 ;  /* 0x00000002ff007819 */ /* 0x000fe20000011600 */
[C---:B------:R-:W-:Y:S01]  /*0410*/  IMAD R3, R9.reuse, 0x100, R8 ;  /* 0x0000010009037824 */ /* 0x040fe200078e0208 */
[----:B--2---:R-:W-:Y:S01]  /*0420*/  LOP3.LUT R5, R9, 0x8, RZ, 0xfc, !PT ;  /* 0x0000000809057812 */ /* 0x004fe200078efcff */
[----:B------:R-:W-:Y:S01]  /*0430*/  BAR.SYNC.DEFER_BLOCKING 0x0 ;  /* 0x0000000000007b1d */ /* 0x000fe20000010000 */
[----:B------:R-:W-:Y:S01]  /*0440*/  LOP3.LUT R0, R0, 0xf0, RZ, 0xc0, !PT ;  /* 0x000000f000007812 */ /* 0x000fe200078ec0ff */
[----:B-1----:R-:W-:Y:S01]  /*0450*/  IMAD.WIDE R2, R3, 0x4, R18 ;  /* 0x0000000403027825 */ /* 0x002fe200078e0212 */
[----:B------:R-:W-:-:S03]  /*0460*/  ISETP.LT.AND P0, PT, R5, 0x10, !P0 ;  /* 0x000000100500780c */ /* 0x000fc60004701270 */
[----:B------:R-:W-:-:S04]  /*0470*/  VIADD R0, R0, UR4 ;  /* 0x0000000400007c36 */ /* 0x000fc80008000000 */
[----:B------:R-:W-:Y:S01]  /*0480*/  IMAD R0, R17, 0x4, R0 ;  /* 0x0000000411007824 */ /* 0x000fe200078e0200 */
[----:B------:R-:W1:Y:S04]  /*0490*/  LDS.128 R12, [R12] ;  /* 0x000000000c0c7984 */ /* 0x000e680000000c00 */
[----:B-1----:R1:W-:Y:S01]  /*04a0*/  @P1 STG.E.128 desc[UR6][R2.64], R12 ;  /* 0x0000000c02001986 */ /* 0x0023e2000c101d06 */
[----:B------:R-:W-:Y:S05]  /*04b0*/  @!P0 EXIT ;  /* 0x000000000000894d */ /* 0x000fea0003800000 */
[----:B-1----:R-:W0:Y:S01]  /*04c0*/  LDS.128 R12, [R0+0x800] ;  /* 0x00080000000c7984 */ /* 0x002e220000000c00 */
[----:B------:R-:W-:-:S04]  /*04d0*/  IMAD R5, R5, 0x100, R8 ;  /* 0x0000010005057824 */ /* 0x000fc800078e0208 */
[----:B------:R-:W-:-:S05]  /*04e0*/  IMAD.WIDE R18, R5, 0x4, R18 ;  /* 0x0000000405127825 */ /* 0x000fca00078e0212 */
[----:B0-----:R-:W-:Y:S01]  /*04f0*/  STG.E.128 desc[UR6][R18.64], R12 ;  /* 0x0000000c12007986 */ /* 0x001fe2000c101d06 */
[----:B------:R-:W-:Y:S05]  /*0500*/  EXIT ;  /* 0x000000000000794d */ /* 0x000fea0003800000 */
.L_x_0:
[----:B------:R-:W-:-:S00]  /*0510*/  BRA `(.L_x_0) ;  /* 0xfffffffc00fc7947 */ /* 0x000fc0000383ffff */
[----:B------:R-:W-:-:S00]  /*0520*/  NOP ;  /* 0x0000000000007918 */ /* 0x000fc00000000000 */
        /* <DEDUP_REMOVED lines=13> */
.L_x_1:


//--------------------- .nv.shared.triton_poi_fused_add_unsqueeze_7 --------------------------
	.section	.nv.shared.triton_poi_fused_add_unsqueeze_7,"aw",@nobits
	.sectionflags	@""
	.align	16
	.zero		1024


//--------------------- .nv.constant0.triton_poi_fused_add_unsqueeze_7 --------------------------
	.section	.nv.constant0.triton_poi_fused_add_unsqueeze_7,"a",@progbits
	.sectionflags	@""
	.align	4
.nv.constant0.triton_poi_fused_add_unsqueeze_7:
	.zero		552
